//
// Generated by NVIDIA NVVM Compiler
//
// Compiler Build ID: CL-36424714
// Cuda compilation tools, release 13.0, V13.0.88
// Based on NVVM 20.0.0
//

.version 9.0
.target sm_100
.address_size 64

	// .globl	_Z6kernelPfS_
.extern .func  (.param .b32 func_retval0) vprintf
(
	.param .b64 vprintf_param_0,
	.param .b64 vprintf_param_1
)
;
.global .align 4 .f32 sumatoria;
.global .align 1 .b8 $str[5] = {37, 102, 32, 10};

.visible .entry _Z6kernelPfS_(
	.param .u64 .ptr .align 1 _Z6kernelPfS__param_0,
	.param .u64 .ptr .align 1 _Z6kernelPfS__param_1
)
{
	.local .align 8 .b8 	__local_depot0[8];
	.reg .b64 	%SP;
	.reg .b64 	%SPL;
	.reg .b32 	%r<3>;
	.reg .b32 	%f<3>;
	.reg .b64 	%rd<7>;
	.reg .b64 	%fd<2>;

	mov.u64 	%SPL, __local_depot0;
	cvta.local.u64 	%SP, %SPL;
	ld.param.u64 	%rd1, [_Z6kernelPfS__param_1];
	cvta.to.global.u64 	%rd2, %rd1;
	add.u64 	%rd3, %SP, 0;
	add.u64 	%rd4, %SPL, 0;
	atom.global.add.f32 	%f1, [%rd2], 0f00000000;
	ld.global.f32 	%f2, [%rd2];
	cvt.f64.f32 	%fd1, %f2;
	st.local.f64 	[%rd4], %fd1;
	mov.u64 	%rd5, $str;
	cvta.global.u64 	%rd6, %rd5;
	{ // callseq 0, 0
	.param .b64 param0;
	st.param.b64 	[param0], %rd6;
	.param .b64 param1;
	st.param.b64 	[param1], %rd3;
	.param .b32 retval0;
	call.uni (retval0), 
	vprintf, 
	(
	param0, 
	param1
	);
	ld.param.b32 	%r1, [retval0];
	} // callseq 0
	ret;

}


// ===== COMPILED SASS (sm_100) =====

	.target	sm_100

	.elftype	@"ET_EXEC"


//--------------------- .note.nv.tkinfo           --------------------------
	.section	.note.nv.tkinfo,"",@"SHT_NOTE"
	.sectionflags	@"SHF_NOTE_NV_TKINFO"
	.tkinfo
        /*0018*/ 	.word	0x00000002
        /*0030*/ 	.string	""
        /*0030*/ 	.string	"ptxas"
        /*0030*/ 	.string	"Cuda compilation tools, release 13.0, V13.0.88"
        /*0030*/ 	.string	"Build cuda_13.0.r13.0/compiler.36424714_0"
        /*0030*/ 	.string	"-arch sm_100 -m 64 "



//--------------------- .note.nv.cuinfo           --------------------------
	.section	.note.nv.cuinfo,"",@"SHT_NOTE"
	.sectionflags	@"SHF_NOTE_NV_CUINFO"
        /*0018*/ 	.short	0x0002
        /*001a*/ 	.short	0x0064
        /*001c*/ 	.short	0x0082
	.zero		2


//--------------------- .nv.info                  --------------------------
	.section	.nv.info,"",@"SHT_CUDA_INFO"
	.align	4


	//----- nvinfo : EIATTR_REGCOUNT
	.align		4
        /*0000*/ 	.byte	0x04, 0x2f
        /*0002*/ 	.short	(.L_3 - .L_2)
	.align		4
.L_2:
        /*0004*/ 	.word	index@(_Z6kernelPfS_)
        /*0008*/ 	.word	0x00000018


	//----- nvinfo : EIATTR_FRAME_SIZE
	.align		4
.L_3:
        /*000c*/ 	.byte	0x04, 0x11
        /*000e*/ 	.short	(.L_5 - .L_4)
	.align		4
.L_4:
        /*0010*/ 	.word	index@(_Z6kernelPfS_)
        /*0014*/ 	.word	0x00000008


	//----- nvinfo : EIATTR_MIN_STACK_SIZE
	.align		4
.L_5:
        /*0018*/ 	.byte	0x04, 0x12
        /*001a*/ 	.short	(.L_7 - .L_6)
	.align		4
.L_6:
        /*001c*/ 	.word	index@(_Z6kernelPfS_)
        /*0020*/ 	.word	0x00000008
.L_7:


//--------------------- .nv.compat                --------------------------
	.section	.nv.compat,"",@"SHT_CUDA_COMPAT_INFO"
	.align	4
        /*0000*/ 	.byte	0x02, 0x09, 0x00, 0x00, 0x02, 0x02, 0x01, 0x00, 0x02, 0x05, 0x05, 0x00, 0x03, 0x07, 0x01, 0x01
        /*0010*/ 	.byte	0x02, 0x03, 0x00, 0x00, 0x02, 0x06, 0x01, 0x00, 0x04, 0x0b, 0x08, 0x00, 0x09, 0x00, 0x00, 0x00
        /*0020*/ 	.byte	0x00, 0x00, 0x00, 0x00


//--------------------- .nv.info._Z6kernelPfS_    --------------------------
	.section	.nv.info._Z6kernelPfS_,"",@"SHT_CUDA_INFO"
	.sectionflags	@""
	.align	4


	//----- nvinfo : EIATTR_CUDA_API_VERSION
	.align		4
        /*0000*/ 	.byte	0x04, 0x37
        /*0002*/ 	.short	(.L_9 - .L_8)
.L_8:
        /*0004*/ 	.word	0x00000082


	//----- nvinfo : EIATTR_KPARAM_INFO
	.align		4
.L_9:
        /*0008*/ 	.byte	0x04, 0x17
        /*000a*/ 	.short	(.L_11 - .L_10)
.L_10:
        /*000c*/ 	.word	0x00000000
        /*0010*/ 	.short	0x0001
        /*0012*/ 	.short	0x0008
        /*0014*/ 	.byte	0x00, 0xf5, 0x21, 0x00


	//----- nvinfo : EIATTR_KPARAM_INFO
	.align		4
.L_11:
        /*0018*/ 	.byte	0x04, 0x17
        /*001a*/ 	.short	(.L_13 - .L_12)
.L_12:
        /*001c*/ 	.word	0x00000000
        /*0020*/ 	.short	0x0000
        /*0022*/ 	.short	0x0000
        /*0024*/ 	.byte	0x00, 0xf5, 0x21, 0x00


	//----- nvinfo : EIATTR_SPARSE_MMA_MASK
	.align		4
.L_13:
        /*0028*/ 	.byte	0x03, 0x50
        /*002a*/ 	.short	0x0000


	//----- nvinfo : EIATTR_MAXREG_COUNT
	.align		4
        /*002c*/ 	.byte	0x03, 0x1b
        /*002e*/ 	.short	0x00ff


	//----- nvinfo : EIATTR_EXTERNS
	.align		4
        /*0030*/ 	.byte	0x04, 0x0f
        /*0032*/ 	.short	(.L_15 - .L_14)


	//   ....[0]....
	.align		4
.L_14:
        /*0034*/ 	.word	index@(vprintf)


	//----- nvinfo : EIATTR_MERCURY_ISA_VERSION
	.align		4
.L_15:
        /*0038*/ 	.byte	0x03, 0x5f
        /*003a*/ 	.short	0x0101


	//----- nvinfo : EIATTR_VRC_CTA_INIT_COUNT
	.align		4
        /*003c*/ 	.byte	0x02, 0x4a
	.zero		1
	.zero		1


	//----- nvinfo : EIATTR_SYSCALL_OFFSETS
	.align		4
        /*0040*/ 	.byte	0x04, 0x46
        /*0042*/ 	.short	(.L_17 - .L_16)


	//   ....[0]....
.L_16:
        /*0044*/ 	.word	0x00000120


	//----- nvinfo : EIATTR_EXIT_INSTR_OFFSETS
	.align		4
.L_17:
        /*0048*/ 	.byte	0x04, 0x1c
        /*004a*/ 	.short	(.L_19 - .L_18)


	//   ....[0]....
.L_18:
        /*004c*/ 	.word	0x00000130


	//----- nvinfo : EIATTR_CBANK_PARAM_SIZE
	.align		4
.L_19:
        /*0050*/ 	.byte	0x03, 0x19
        /*0052*/ 	.short	0x0010


	//----- nvinfo : EIATTR_PARAM_CBANK
	.align		4
        /*0054*/ 	.byte	0x04, 0x0a
        /*0056*/ 	.short	(.L_21 - .L_20)
	.align		4
.L_20:
        /*0058*/ 	.word	index@(.nv.constant0._Z6kernelPfS_)
        /*005c*/ 	.short	0x0380
        /*005e*/ 	.short	0x0010


	//----- nvinfo : EIATTR_SW_WAR
	.align		4
.L_21:
        /*0060*/ 	.byte	0x04, 0x36
        /*0062*/ 	.short	(.L_23 - .L_22)
.L_22:
        /*0064*/ 	.word	0x00000008
.L_23:


//--------------------- .nv.callgraph             --------------------------
	.section	.nv.callgraph,"",@"SHT_CUDA_CALLGRAPH"
	.align	4
	.sectionentsize	8
	.align		4
        /*0000*/ 	.word	0x00000000
	.align		4
        /*0004*/ 	.word	0xffffffff
	.align		4
        /*0008*/ 	.word	index@(_Z6kernelPfS_)
	.align		4
        /*000c*/ 	.word	index@(vprintf)
	.align		4
        /*0010*/ 	.word	0x00000000
	.align		4
        /*0014*/ 	.word	0xfffffffe
	.align		4
        /*0018*/ 	.word	0x00000000
	.align		4
        /*001c*/ 	.word	0xfffffffd
	.align		4
        /*0020*/ 	.word	0x00000000
	.align		4
        /*0024*/ 	.word	0xfffffffc


//--------------------- .nv.constant4             --------------------------
	.section	.nv.constant4,"a",@progbits
	.align	8
	.align		8
.nv.constant4:
        /*0000*/ 	.dword	vprintf
	.align		8
        /*0008*/ 	.dword	sumatoria
	.align		8
        /*0010*/ 	.dword	$str


//--------------------- .text._Z6kernelPfS_       --------------------------
	.section	.text._Z6kernelPfS_,"ax",@progbits
	.align	128
        .global         _Z6kernelPfS_
        .type           _Z6kernelPfS_,@function
        .size           _Z6kernelPfS_,(.L_x_2 - _Z6kernelPfS_)
        .other          _Z6kernelPfS_,@"STO_CUDA_ENTRY STV_DEFAULT"
_Z6kernelPfS_:
.text._Z6kernelPfS_:
[----:B------:R-:W0:Y:S08]  /*0000*/  LDC R1, c[0x0][0x37c] ;  /* 0x0000df00ff017b82 */ /* 0x000e300000000800 */
[----:B------:R-:W1:Y:S01]  /*0010*/  LDC.64 R2, c[0x0][0x388] ;  /* 0x0000e200ff027b82 */ /* 0x000e620000000a00 */
[----:B------:R-:W1:Y:S01]  /*0020*/  LDCU.64 UR4, c[0x0][0x358] ;  /* 0x00006b00ff0477ac */ /* 0x000e620008000a00 */
[----:B0-----:R-:W-:Y:S01]  /*0030*/  VIADD R1, R1, 0xfffffff8 ;  /* 0xfffffff801017836 */ /* 0x001fe20000000000 */
[----:B------:R-:W0:Y:S01]  /*0040*/  LDCU.64 UR6, c[0x4][0x10] ;  /* 0x01000200ff0677ac */ /* 0x000e220008000a00 */
[----:B-1----:R1:W-:Y:S04]  /*0050*/  REDG.E.ADD.F32.FTZ.RN.STRONG.GPU desc[UR4][R2.64], RZ ;  /* 0x000000ff020079a6 */ /* 0x0023e8000c12f304 */
[----:B------:R-:W2:Y:S01]  /*0060*/  LDG.E R0, desc[UR4][R2.64] ;  /* 0x0000000402007981 */ /* 0x000ea2000c1e1900 */
[----:B------:R-:W-:Y:S01]  /*0070*/  MOV R10, 0x0 ;  /* 0x00000000000a7802 */ /* 0x000fe20000000f00 */
[----:B------:R-:W3:Y:S01]  /*0080*/  LDCU UR4, c[0x0][0x2f8] ;  /* 0x00005f00ff0477ac */ /* 0x000ee20008000800 */
[----:B0-----:R-:W-:Y:S01]  /*0090*/  IMAD.U32 R4, RZ, RZ, UR6 ;  /* 0x00000006ff047e24 */ /* 0x001fe2000f8e00ff */
[----:B------:R-:W-:Y:S01]  /*00a0*/  MOV R5, UR7 ;  /* 0x0000000700057c02 */ /* 0x000fe20008000f00 */
[----:B------:R-:W0:Y:S02]  /*00b0*/  LDCU UR5, c[0x0][0x2fc] ;  /* 0x00005f80ff0577ac */ /* 0x000e240008000800 */
[----:B------:R-:W4:Y:S01]  /*00c0*/  LDC.64 R10, c[0x4][R10] ;  /* 0x010000000a0a7b82 */ /* 0x000f220000000a00 */
[----:B---3--:R-:W-:-:S05]  /*00d0*/  IADD3 R6, P0, PT, R1, UR4, RZ ;  /* 0x0000000401067c10 */ /* 0x008fca000ff1e0ff */
[----:B0-----:R-:W-:Y:S01]  /*00e0*/  IMAD.X R7, RZ, RZ, UR5, P0 ;  /* 0x00000005ff077e24 */ /* 0x001fe200080e06ff */
[----:B--2---:R-:W0:Y:S02]  /*00f0*/  F2F.F64.F32 R8, R0 ;  /* 0x0000000000087310 */ /* 0x004e240000201800 */
[----:B0---4-:R1:W-:Y:S05]  /*0100*/  STL.64 [R1], R8 ;  /* 0x0000000801007387 */ /* 0x0113ea0000100a00 */
[----:B------:R-:W-:-:S07]  /*0110*/  LEPC R20, `(.L_x_0) ;  /* 0x000000001014794e */ /* 0x000fce0000000000 */
[----:B-1----:R-:W-:Y:S05]  /*0120*/  CALL.ABS.NOINC R10 ;  /* 0x000000000a007343 */ /* 0x002fea0003c00000 */
.L_x_0:
[----:B------:R-:W-:Y:S05]  /*0130*/  EXIT ;  /* 0x000000000000794d */ /* 0x000fea0003800000 */
.L_x_1:
[----:B------:R-:W-:-:S00]  /*0140*/  BRA `(.L_x_1) ;  /* 0xfffffffc00fc7947 */ /* 0x000fc0000383ffff */
[----:B------:R-:W-:-:S00]  /*0150*/  NOP ;  /* 0x0000000000007918 */ /* 0x000fc00000000000 */
        /* <DEDUP_REMOVED lines=10> */
.L_x_2:


//--------------------- .nv.global.init           --------------------------
	.section	.nv.global.init,"aw",@progbits
.nv.global.init:
	.type		$str,@object
	.size		$str,(.L_1 - $str)
$str:
        /*0000*/ 	.byte	0x25, 0x66, 0x20, 0x0a, 0x00
.L_1:


//--------------------- .nv.shared.reserved.0     --------------------------
	.section	.nv.shared.reserved.0,"aw",@nobits
	.weak		__nv_reservedSMEM_offset_0_alias
	.size		__nv_reservedSMEM_offset_0_alias, 0, 64
	.other		__nv_reservedSMEM_offset_0_alias,@"STO_CUDA_RESERVED_SHARED STV_DEFAULT"
__nv_reservedSMEM_offset_0_alias:
	.zero		0
	.zero		64


//--------------------- .nv.global                --------------------------
	.section	.nv.global,"aw",@nobits
	.align	4
.nv.global:
	.type		sumatoria,@object
	.size		sumatoria,(.L_0 - sumatoria)
sumatoria:
	.zero		4
.L_0:


//--------------------- .nv.constant0._Z6kernelPfS_ --------------------------
	.section	.nv.constant0._Z6kernelPfS_,"a",@progbits
	.sectionflags	@""
	.align	4
.nv.constant0._Z6kernelPfS_:
	.zero		912


//--------------------- SYMBOLS --------------------------

	.type		.nv.reservedSmem.offset0,@object
	.size		.nv.reservedSmem.offset0,0x4
	.type		vprintf,@function
